//
// Generated by NVIDIA NVVM Compiler
//
// Compiler Build ID: CL-36424714
// Cuda compilation tools, release 13.0, V13.0.88
// Based on NVVM 20.0.0
//

.version 9.0
.target sm_100
.address_size 64

	// .globl	_Z15WatermarkKernelILi32ELi32ELi3EEvPKhS1_Ph
// _ZZ15WatermarkKernelILi32ELi32ELi3EEvPKhS1_PhE8localMem has been demoted

.visible .entry _Z15WatermarkKernelILi32ELi32ELi3EEvPKhS1_Ph(
	.param .u64 .ptr .align 1 _Z15WatermarkKernelILi32ELi32ELi3EEvPKhS1_Ph_param_0,
	.param .u64 .ptr .align 1 _Z15WatermarkKernelILi32ELi32ELi3EEvPKhS1_Ph_param_1,
	.param .u64 .ptr .align 1 _Z15WatermarkKernelILi32ELi32ELi3EEvPKhS1_Ph_param_2
)
{
	.reg .b16 	%rs<11>;
	.reg .b32 	%r<24>;
	.reg .b32 	%f<20>;
	.reg .b64 	%rd<12>;
	// demoted variable
	.shared .align 4 .b8 _ZZ15WatermarkKernelILi32ELi32ELi3EEvPKhS1_PhE8localMem[12288];
	ld.param.u64 	%rd1, [_Z15WatermarkKernelILi32ELi32ELi3EEvPKhS1_Ph_param_0];
	ld.param.u64 	%rd2, [_Z15WatermarkKernelILi32ELi32ELi3EEvPKhS1_Ph_param_1];
	ld.param.u64 	%rd3, [_Z15WatermarkKernelILi32ELi32ELi3EEvPKhS1_Ph_param_2];
	cvta.to.global.u64 	%rd4, %rd2;
	mov.u32 	%r1, %ctaid.x;
	mov.u32 	%r2, %ctaid.y;
	mov.u32 	%r3, %tid.x;
	mov.u32 	%r4, %tid.y;
	shl.b32 	%r5, %r1, 5;
	add.s32 	%r6, %r5, %r3;
	shl.b32 	%r7, %r2, 5;
	add.s32 	%r8, %r7, %r4;
	mul.lo.s32 	%r9, %r6, 3;
	mad.lo.s32 	%r10, %r8, 1920, %r9;
	shl.b32 	%r11, %r4, 5;
	add.s32 	%r12, %r11, %r3;
	cvt.u64.u32 	%rd5, %r12;
	add.s64 	%rd6, %rd4, %rd5;
	mov.u32 	%r13, _ZZ15WatermarkKernelILi32ELi32ELi3EEvPKhS1_PhE8localMem;
	mad.lo.s32 	%r14, %r4, 384, %r13;
	mad.lo.s32 	%r15, %r3, 12, %r14;
	ld.global.u8 	%rs1, [%rd6];
	cvt.rn.f32.u16 	%f1, %rs1;
	cvta.to.global.u64 	%rd7, %rd1;
	cvt.u64.u32 	%rd8, %r10;
	add.s64 	%rd9, %rd7, %rd8;
	ld.global.u8 	%rs2, [%rd9];
	cvt.rn.f32.u16 	%f2, %rs2;
	mul.f32 	%f3, %f2, %f1;
	mul.f32 	%f4, %f3, 0f3B800000;
	cvt.rzi.u32.f32 	%r16, %f4;
	cvt.u16.u32 	%rs3, %r16;
	and.b16  	%rs4, %rs3, 255;
	cvt.rn.f32.u16 	%f5, %rs4;
	st.shared.f32 	[%r15], %f5;
	ld.global.u8 	%rs5, [%rd9+1];
	cvt.rn.f32.u16 	%f6, %rs5;
	mul.f32 	%f7, %f6, %f1;
	mul.f32 	%f8, %f7, 0f3B800000;
	cvt.rzi.u32.f32 	%r17, %f8;
	cvt.u16.u32 	%rs6, %r17;
	and.b16  	%rs7, %rs6, 255;
	cvt.rn.f32.u16 	%f9, %rs7;
	st.shared.f32 	[%r15+4], %f9;
	ld.global.u8 	%rs8, [%rd9+2];
	cvt.rn.f32.u16 	%f10, %rs8;
	mul.f32 	%f11, %f10, %f1;
	mul.f32 	%f12, %f11, 0f3B800000;
	cvt.rzi.u32.f32 	%r18, %f12;
	cvt.u16.u32 	%rs9, %r18;
	and.b16  	%rs10, %rs9, 255;
	cvt.rn.f32.u16 	%f13, %rs10;
	st.shared.f32 	[%r15+8], %f13;
	bar.sync 	0;
	mad.lo.s32 	%r19, %r3, 384, %r13;
	mad.lo.s32 	%r20, %r4, 12, %r19;
	ld.shared.f32 	%f14, [%r20];
	st.shared.f32 	[%r15], %f14;
	ld.shared.f32 	%f15, [%r20+4];
	st.shared.f32 	[%r15+4], %f15;
	ld.shared.f32 	%f16, [%r20+8];
	st.shared.f32 	[%r15+8], %f16;
	bar.sync 	0;
	cvta.to.global.u64 	%rd10, %rd3;
	ld.shared.f32 	%f17, [%r15];
	cvt.rzi.u32.f32 	%r21, %f17;
	add.s64 	%rd11, %rd10, %rd8;
	st.global.u8 	[%rd11], %r21;
	ld.shared.f32 	%f18, [%r15+4];
	cvt.rzi.u32.f32 	%r22, %f18;
	st.global.u8 	[%rd11+1], %r22;
	ld.shared.f32 	%f19, [%r15+8];
	cvt.rzi.u32.f32 	%r23, %f19;
	st.global.u8 	[%rd11+2], %r23;
	ret;

}


// ===== COMPILED SASS (sm_100) =====

	.target	sm_100

	.elftype	@"ET_EXEC"


//--------------------- .note.nv.tkinfo           --------------------------
	.section	.note.nv.tkinfo,"",@"SHT_NOTE"
	.sectionflags	@"SHF_NOTE_NV_TKINFO"
	.tkinfo
        /*0018*/ 	.word	0x00000002
        /*0030*/ 	.string	""
        /*0030*/ 	.string	"ptxas"
        /*0030*/ 	.string	"Cuda compilation tools, release 13.0, V13.0.88"
        /*0030*/ 	.string	"Build cuda_13.0.r13.0/compiler.36424714_0"
        /*0030*/ 	.string	"-arch sm_100 -m 64 "



//--------------------- .note.nv.cuinfo           --------------------------
	.section	.note.nv.cuinfo,"",@"SHT_NOTE"
	.sectionflags	@"SHF_NOTE_NV_CUINFO"
        /*0018*/ 	.short	0x0002
        /*001a*/ 	.short	0x0064
        /*001c*/ 	.short	0x0082
	.zero		2


//--------------------- .nv.info                  --------------------------
	.section	.nv.info,"",@"SHT_CUDA_INFO"
	.align	4


	//----- nvinfo : EIATTR_REGCOUNT
	.align		4
        /*0000*/ 	.byte	0x04, 0x2f
        /*0002*/ 	.short	(.L_1 - .L_0)
	.align		4
.L_0:
        /*0004*/ 	.word	index@(_Z15WatermarkKernelILi32ELi32ELi3EEvPKhS1_Ph)
        /*0008*/ 	.word	0x00000012


	//----- nvinfo : EIATTR_FRAME_SIZE
	.align		4
.L_1:
        /*000c*/ 	.byte	0x04, 0x11
        /*000e*/ 	.short	(.L_3 - .L_2)
	.align		4
.L_2:
        /*0010*/ 	.word	index@(_Z15WatermarkKernelILi32ELi32ELi3EEvPKhS1_Ph)
        /*0014*/ 	.word	0x00000000


	//----- nvinfo : EIATTR_MIN_STACK_SIZE
	.align		4
.L_3:
        /*0018*/ 	.byte	0x04, 0x12
        /*001a*/ 	.short	(.L_5 - .L_4)
	.align		4
.L_4:
        /*001c*/ 	.word	index@(_Z15WatermarkKernelILi32ELi32ELi3EEvPKhS1_Ph)
        /*0020*/ 	.word	0x00000000
.L_5:


//--------------------- .nv.compat                --------------------------
	.section	.nv.compat,"",@"SHT_CUDA_COMPAT_INFO"
	.align	4
        /*0000*/ 	.byte	0x02, 0x09, 0x00, 0x00, 0x02, 0x02, 0x01, 0x00, 0x02, 0x05, 0x05, 0x00, 0x03, 0x07, 0x01, 0x01
        /*0010*/ 	.byte	0x02, 0x03, 0x00, 0x00, 0x02, 0x06, 0x01, 0x00, 0x04, 0x0b, 0x08, 0x00, 0x09, 0x00, 0x00, 0x00
        /*0020*/ 	.byte	0x00, 0x00, 0x00, 0x00


//--------------------- .nv.info._Z15WatermarkKernelILi32ELi32ELi3EEvPKhS1_Ph --------------------------
	.section	.nv.info._Z15WatermarkKernelILi32ELi32ELi3EEvPKhS1_Ph,"",@"SHT_CUDA_INFO"
	.sectionflags	@""
	.align	4


	//----- nvinfo : EIATTR_CUDA_API_VERSION
	.align		4
        /*0000*/ 	.byte	0x04, 0x37
        /*0002*/ 	.short	(.L_7 - .L_6)
.L_6:
        /*0004*/ 	.word	0x00000082


	//----- nvinfo : EIATTR_KPARAM_INFO
	.align		4
.L_7:
        /*0008*/ 	.byte	0x04, 0x17
        /*000a*/ 	.short	(.L_9 - .L_8)
.L_8:
        /*000c*/ 	.word	0x00000000
        /*0010*/ 	.short	0x0002
        /*0012*/ 	.short	0x0010
        /*0014*/ 	.byte	0x00, 0xf5, 0x21, 0x00


	//----- nvinfo : EIATTR_KPARAM_INFO
	.align		4
.L_9:
        /*0018*/ 	.byte	0x04, 0x17
        /*001a*/ 	.short	(.L_11 - .L_10)
.L_10:
        /*001c*/ 	.word	0x00000000
        /*0020*/ 	.short	0x0001
        /*0022*/ 	.short	0x0008
        /*0024*/ 	.byte	0x00, 0xf5, 0x21, 0x00


	//----- nvinfo : EIATTR_KPARAM_INFO
	.align		4
.L_11:
        /*0028*/ 	.byte	0x04, 0x17
        /*002a*/ 	.short	(.L_13 - .L_12)
.L_12:
        /*002c*/ 	.word	0x00000000
        /*0030*/ 	.short	0x0000
        /*0032*/ 	.short	0x0000
        /*0034*/ 	.byte	0x00, 0xf5, 0x21, 0x00


	//----- nvinfo : EIATTR_SPARSE_MMA_MASK
	.align		4
.L_13:
        /*0038*/ 	.byte	0x03, 0x50
        /*003a*/ 	.short	0x0000


	//----- nvinfo : EIATTR_MAXREG_COUNT
	.align		4
        /*003c*/ 	.byte	0x03, 0x1b
        /*003e*/ 	.short	0x00ff


	//----- nvinfo : EIATTR_NUM_BARRIERS
	.align		4
        /*0040*/ 	.byte	0x02, 0x4c
        /*0042*/ 	.byte	0x01
	.zero		1


	//----- nvinfo : EIATTR_MERCURY_ISA_VERSION
	.align		4
        /*0044*/ 	.byte	0x03, 0x5f
        /*0046*/ 	.short	0x0101


	//----- nvinfo : EIATTR_VRC_CTA_INIT_COUNT
	.align		4
        /*0048*/ 	.byte	0x02, 0x4a
	.zero		1
	.zero		1


	//----- nvinfo : EIATTR_EXIT_INSTR_OFFSETS
	.align		4
        /*004c*/ 	.byte	0x04, 0x1c
        /*004e*/ 	.short	(.L_15 - .L_14)


	//   ....[0]....
.L_14:
        /*0050*/ 	.word	0x00000450


	//----- nvinfo : EIATTR_CBANK_PARAM_SIZE
	.align		4
.L_15:
        /*0054*/ 	.byte	0x03, 0x19
        /*0056*/ 	.short	0x0018


	//----- nvinfo : EIATTR_PARAM_CBANK
	.align		4
        /*0058*/ 	.byte	0x04, 0x0a
        /*005a*/ 	.short	(.L_17 - .L_16)
	.align		4
.L_16:
        /*005c*/ 	.word	index@(.nv.constant0._Z15WatermarkKernelILi32ELi32ELi3EEvPKhS1_Ph)
        /*0060*/ 	.short	0x0380
        /*0062*/ 	.short	0x0018


	//----- nvinfo : EIATTR_SW_WAR
	.align		4
.L_17:
        /*0064*/ 	.byte	0x04, 0x36
        /*0066*/ 	.short	(.L_19 - .L_18)
.L_18:
        /*0068*/ 	.word	0x00000008
.L_19:


//--------------------- .nv.callgraph             --------------------------
	.section	.nv.callgraph,"",@"SHT_CUDA_CALLGRAPH"
	.align	4
	.sectionentsize	8
	.align		4
        /*0000*/ 	.word	0x00000000
	.align		4
        /*0004*/ 	.word	0xffffffff
	.align		4
        /*0008*/ 	.word	0x00000000
	.align		4
        /*000c*/ 	.word	0xfffffffe
	.align		4
        /*0010*/ 	.word	0x00000000
	.align		4
        /*0014*/ 	.word	0xfffffffd
	.align		4
        /*0018*/ 	.word	0x00000000
	.align		4
        /*001c*/ 	.word	0xfffffffc


//--------------------- .text._Z15WatermarkKernelILi32ELi32ELi3EEvPKhS1_Ph --------------------------
	.section	.text._Z15WatermarkKernelILi32ELi32ELi3EEvPKhS1_Ph,"ax",@progbits
	.align	128
        .global         _Z15WatermarkKernelILi32ELi32ELi3EEvPKhS1_Ph
        .type           _Z15WatermarkKernelILi32ELi32ELi3EEvPKhS1_Ph,@function
        .size           _Z15WatermarkKernelILi32ELi32ELi3EEvPKhS1_Ph,(.L_x_1 - _Z15WatermarkKernelILi32ELi32ELi3EEvPKhS1_Ph)
        .other          _Z15WatermarkKernelILi32ELi32ELi3EEvPKhS1_Ph,@"STO_CUDA_ENTRY STV_DEFAULT"
_Z15WatermarkKernelILi32ELi32ELi3EEvPKhS1_Ph:
.text._Z15WatermarkKernelILi32ELi32ELi3EEvPKhS1_Ph:
[----:B------:R-:W-:Y:S01]  /*0000*/  LDC R1, c[0x0][0x37c] ;  /* 0x0000df00ff017b82 */ /* 0x000fe20000000800 */
[----:B------:R-:W0:Y:S01]  /*0010*/  S2R R2, SR_CTAID.X ;  /* 0x0000000000027919 */ /* 0x000e220000002500 */
[----:B------:R-:W1:Y:S01]  /*0020*/  LDCU.128 UR8, c[0x0][0x380] ;  /* 0x00007000ff0877ac */ /* 0x000e620008000c00 */
[----:B------:R-:W0:Y:S01]  /*0030*/  S2R R3, SR_TID.X ;  /* 0x0000000000037919 */ /* 0x000e220000002100 */
[----:B------:R-:W2:Y:S01]  /*0040*/  LDCU.64 UR4, c[0x0][0x358] ;  /* 0x00006b00ff0477ac */ /* 0x000ea20008000a00 */
[----:B------:R-:W3:Y:S01]  /*0050*/  S2R R5, SR_CTAID.Y ;  /* 0x0000000000057919 */ /* 0x000ee20000002600 */
[----:B------:R-:W4:Y:S01]  /*0060*/  LDCU.64 UR6, c[0x0][0x390] ;  /* 0x00007200ff0677ac */ /* 0x000f220008000a00 */
[----:B------:R-:W3:Y:S01]  /*0070*/  S2R R0, SR_TID.Y ;  /* 0x0000000000007919 */ /* 0x000ee20000002200 */
[----:B0-----:R-:W-:Y:S02]  /*0080*/  IMAD R2, R2, 0x20, R3 ;  /* 0x0000002002027824 */ /* 0x001fe400078e0203 */
[----:B---3--:R-:W-:Y:S01]  /*0090*/  IMAD R5, R5, 0x20, R0 ;  /* 0x0000002005057824 */ /* 0x008fe200078e0200 */
[----:B------:R-:W-:-:S03]  /*00a0*/  LEA R6, R0, R3, 0x5 ;  /* 0x0000000300067211 */ /* 0x000fc600078e28ff */
[----:B------:R-:W-:Y:S01]  /*00b0*/  IMAD R2, R5, 0x280, R2 ;  /* 0x0000028005027824 */ /* 0x000fe200078e0202 */
[----:B-1----:R-:W-:-:S03]  /*00c0*/  IADD3 R6, P0, PT, R6, UR10, RZ ;  /* 0x0000000a06067c10 */ /* 0x002fc6000ff1e0ff */
[----:B------:R-:W-:Y:S02]  /*00d0*/  IMAD R2, R2, 0x3, RZ ;  /* 0x0000000302027824 */ /* 0x000fe400078e02ff */
[----:B------:R-:W-:-:S03]  /*00e0*/  IMAD.X R7, RZ, RZ, UR11, P0 ;  /* 0x0000000bff077e24 */ /* 0x000fc600080e06ff */
[----:B------:R-:W-:Y:S02]  /*00f0*/  IADD3 R4, P1, PT, R2, UR8, RZ ;  /* 0x0000000802047c10 */ /* 0x000fe4000ff3e0ff */
[----:B--2---:R-:W2:Y:S02]  /*0100*/  LDG.E.U8 R6, desc[UR4][R6.64] ;  /* 0x0000000406067981 */ /* 0x004ea4000c1e1100 */
[----:B------:R-:W-:-:S05]  /*0110*/  IADD3.X R5, PT, PT, RZ, UR9, RZ, P1, !PT ;  /* 0x00000009ff057c10 */ /* 0x000fca0008ffe4ff */
[----:B------:R-:W3:Y:S04]  /*0120*/  LDG.E.U8 R9, desc[UR4][R4.64] ;  /* 0x0000000404097981 */ /* 0x000ee8000c1e1100 */
[----:B------:R-:W5:Y:S04]  /*0130*/  LDG.E.U8 R10, desc[UR4][R4.64+0x1] ;  /* 0x00000104040a7981 */ /* 0x000f68000c1e1100 */
[----:B------:R0:W4:Y:S01]  /*0140*/  LDG.E.U8 R12, desc[UR4][R4.64+0x2] ;  /* 0x00000204040c7981 */ /* 0x000122000c1e1100 */
[----:B------:R-:W1:Y:S01]  /*0150*/  S2R R13, SR_CgaCtaId ;  /* 0x00000000000d7919 */ /* 0x000e620000008800 */
[----:B0-----:R-:W-:-:S04]  /*0160*/  MOV R4, 0x400 ;  /* 0x0000040000047802 */ /* 0x001fc80000000f00 */
[----:B-1----:R-:W-:Y:S02]  /*0170*/  LEA R4, R13, R4, 0x18 ;  /* 0x000000040d047211 */ /* 0x002fe400078ec0ff */
[----:B--2---:R-:W-:Y:S02]  /*0180*/  I2FP.F32.U32 R8, R6 ;  /* 0x0000000600087245 */ /* 0x004fe40000201000 */
[----:B---3--:R-:W-:Y:S02]  /*0190*/  I2FP.F32.U32 R9, R9 ;  /* 0x0000000900097245 */ /* 0x008fe40000201000 */
[----:B-----5:R-:W-:Y:S02]  /*01a0*/  I2FP.F32.U32 R11, R10 ;  /* 0x0000000a000b7245 */ /* 0x020fe40000201000 */
[----:B----4-:R-:W-:Y:S01]  /*01b0*/  I2FP.F32.U32 R7, R12 ;  /* 0x0000000c00077245 */ /* 0x010fe20000201000 */
[C---:B------:R-:W-:Y:S02]  /*01c0*/  FMUL R9, R8.reuse, R9 ;  /* 0x0000000908097220 */ /* 0x040fe40000400000 */
[----:B------:R-:W-:-:S02]  /*01d0*/  FMUL R11, R8, R11 ;  /* 0x0000000b080b7220 */ /* 0x000fc40000400000 */
[----:B------:R-:W-:Y:S01]  /*01e0*/  FMUL R7, R8, R7 ;  /* 0x0000000708077220 */ /* 0x000fe20000400000 */
[----:B------:R-:W-:Y:S01]  /*01f0*/  FMUL R9, R9, 0.00390625 ;  /* 0x3b80000009097820 */ /* 0x000fe20000400000 */
[----:B------:R-:W-:Y:S02]  /*0200*/  FMUL R11, R11, 0.00390625 ;  /* 0x3b8000000b0b7820 */ /* 0x000fe40000400000 */
[----:B------:R-:W-:-:S03]  /*0210*/  FMUL R8, R7, 0.00390625 ;  /* 0x3b80000007087820 */ /* 0x000fc60000400000 */
[----:B------:R-:W0:Y:S08]  /*0220*/  F2I.U32.TRUNC.NTZ R9, R9 ;  /* 0x0000000900097305 */ /* 0x000e30000020f000 */
[----:B------:R-:W1:Y:S08]  /*0230*/  F2I.U32.TRUNC.NTZ R11, R11 ;  /* 0x0000000b000b7305 */ /* 0x000e70000020f000 */
[----:B------:R-:W2:Y:S01]  /*0240*/  F2I.U32.TRUNC.NTZ R8, R8 ;  /* 0x0000000800087305 */ /* 0x000ea2000020f000 */
[----:B0-----:R-:W-:-:S02]  /*0250*/  LOP3.LUT R5, R9, 0xff, RZ, 0xc0, !PT ;  /* 0x000000ff09057812 */ /* 0x001fc400078ec0ff */
[----:B-1----:R-:W-:-:S05]  /*0260*/  LOP3.LUT R7, R11, 0xff, RZ, 0xc0, !PT ;  /* 0x000000ff0b077812 */ /* 0x002fca00078ec0ff */
[----:B------:R-:W0:Y:S01]  /*0270*/  I2F.U16 R5, R5 ;  /* 0x0000000500057306 */ /* 0x000e220000101000 */
[----:B--2---:R-:W-:-:S07]  /*0280*/  LOP3.LUT R9, R8, 0xff, RZ, 0xc0, !PT ;  /* 0x000000ff08097812 */ /* 0x004fce00078ec0ff */
[----:B------:R-:W1:Y:S01]  /*0290*/  I2F.U16 R7, R7 ;  /* 0x0000000700077306 */ /* 0x000e620000101000 */
[----:B------:R-:W-:-:S07]  /*02a0*/  IMAD R6, R0, 0x180, R4 ;  /* 0x0000018000067824 */ /* 0x000fce00078e0204 */
[----:B------:R-:W2:Y:S01]  /*02b0*/  I2F.U16 R9, R9 ;  /* 0x0000000900097306 */ /* 0x000ea20000101000 */
[----:B------:R-:W-:-:S05]  /*02c0*/  IMAD R6, R3, 0xc, R6 ;  /* 0x0000000c03067824 */ /* 0x000fca00078e0206 */
[----:B0-----:R-:W-:Y:S04]  /*02d0*/  STS [R6], R5 ;  /* 0x0000000506007388 */ /* 0x001fe80000000800 */
[----:B-1----:R-:W-:Y:S04]  /*02e0*/  STS [R6+0x4], R7 ;  /* 0x0000040706007388 */ /* 0x002fe80000000800 */
[----:B--2---:R-:W-:Y:S01]  /*02f0*/  STS [R6+0x8], R9 ;  /* 0x0000080906007388 */ /* 0x004fe20000000800 */
[----:B------:R-:W-:Y:S01]  /*0300*/  IMAD R11, R3, 0x180, R4 ;  /* 0x00000180030b7824 */ /* 0x000fe200078e0204 */
[----:B------:R-:W-:Y:S03]  /*0310*/  BAR.SYNC.DEFER_BLOCKING 0x0 ;  /* 0x0000000000007b1d */ /* 0x000fe60000010000 */
[----:B------:R-:W-:-:S05]  /*0320*/  IMAD R11, R0, 0xc, R11 ;  /* 0x0000000c000b7824 */ /* 0x000fca00078e020b */
[----:B------:R-:W0:Y:S04]  /*0330*/  LDS R3, [R11] ;  /* 0x000000000b037984 */ /* 0x000e280000000800 */
[----:B0-----:R-:W-:Y:S04]  /*0340*/  STS [R6], R3 ;  /* 0x0000000306007388 */ /* 0x001fe80000000800 */
[----:B------:R-:W0:Y:S04]  /*0350*/  LDS R13, [R11+0x4] ;  /* 0x000004000b0d7984 */ /* 0x000e280000000800 */
[----:B0-----:R-:W-:Y:S04]  /*0360*/  STS [R6+0x4], R13 ;  /* 0x0000040d06007388 */ /* 0x001fe80000000800 */
[----:B------:R-:W0:Y:S04]  /*0370*/  LDS R15, [R11+0x8] ;  /* 0x000008000b0f7984 */ /* 0x000e280000000800 */
[----:B0-----:R-:W-:Y:S01]  /*0380*/  STS [R6+0x8], R15 ;  /* 0x0000080f06007388 */ /* 0x001fe20000000800 */
[----:B------:R-:W-:Y:S06]  /*0390*/  BAR.SYNC.DEFER_BLOCKING 0x0 ;  /* 0x0000000000007b1d */ /* 0x000fec0000010000 */
[----:B------:R-:W0:Y:S04]  /*03a0*/  LDS R0, [R6] ;  /* 0x0000000006007984 */ /* 0x000e280000000800 */
[----:B------:R-:W1:Y:S04]  /*03b0*/  LDS R4, [R6+0x4] ;  /* 0x0000040006047984 */ /* 0x000e680000000800 */
[----:B------:R-:W2:Y:S01]  /*03c0*/  LDS R8, [R6+0x8] ;  /* 0x0000080006087984 */ /* 0x000ea20000000800 */
[----:B------:R-:W-:-:S04]  /*03d0*/  IADD3 R2, P0, PT, R2, UR6, RZ ;  /* 0x0000000602027c10 */ /* 0x000fc8000ff1e0ff */
[----:B------:R-:W-:Y:S01]  /*03e0*/  IADD3.X R3, PT, PT, RZ, UR7, RZ, P0, !PT ;  /* 0x00000007ff037c10 */ /* 0x000fe200087fe4ff */
[----:B0-----:R-:W0:Y:S08]  /*03f0*/  F2I.U32.TRUNC.NTZ R5, R0 ;  /* 0x0000000000057305 */ /* 0x001e30000020f000 */
[----:B-1----:R-:W1:Y:S08]  /*0400*/  F2I.U32.TRUNC.NTZ R7, R4 ;  /* 0x0000000400077305 */ /* 0x002e70000020f000 */
[----:B--2---:R-:W2:Y:S01]  /*0410*/  F2I.U32.TRUNC.NTZ R9, R8 ;  /* 0x0000000800097305 */ /* 0x004ea2000020f000 */
[----:B0-----:R-:W-:Y:S04]  /*0420*/  STG.E.U8 desc[UR4][R2.64], R5 ;  /* 0x0000000502007986 */ /* 0x001fe8000c101104 */
[----:B-1----:R-:W-:Y:S04]  /*0430*/  STG.E.U8 desc[UR4][R2.64+0x1], R7 ;  /* 0x0000010702007986 */ /* 0x002fe8000c101104 */
[----:B--2---:R-:W-:Y:S01]  /*0440*/  STG.E.U8 desc[UR4][R2.64+0x2], R9 ;  /* 0x0000020902007986 */ /* 0x004fe2000c101104 */
[----:B------:R-:W-:Y:S05]  /*0450*/  EXIT ;  /* 0x000000000000794d */ /* 0x000fea0003800000 */
.L_x_0:
[----:B------:R-:W-:-:S00]  /*0460*/  BRA `(.L_x_0) ;  /* 0xfffffffc00fc7947 */ /* 0x000fc0000383ffff */
[----:B------:R-:W-:-:S00]  /*0470*/  NOP ;  /* 0x0000000000007918 */ /* 0x000fc00000000000 */
        /* <DEDUP_REMOVED lines=8> */
.L_x_1:


//--------------------- .nv.shared._Z15WatermarkKernelILi32ELi32ELi3EEvPKhS1_Ph --------------------------
	.section	.nv.shared._Z15WatermarkKernelILi32ELi32ELi3EEvPKhS1_Ph,"aw",@nobits
	.sectionflags	@""
	.align	4
.nv.shared._Z15WatermarkKernelILi32ELi32ELi3EEvPKhS1_Ph:
	.zero		13312


//--------------------- .nv.shared.reserved.0     --------------------------
	.section	.nv.shared.reserved.0,"aw",@nobits
	.weak		__nv_reservedSMEM_offset_0_alias
	.size		__nv_reservedSMEM_offset_0_alias, 0, 64
	.other		__nv_reservedSMEM_offset_0_alias,@"STO_CUDA_RESERVED_SHARED STV_DEFAULT"
__nv_reservedSMEM_offset_0_alias:
	.zero		0
	.zero		64


//--------------------- .nv.constant0._Z15WatermarkKernelILi32ELi32ELi3EEvPKhS1_Ph --------------------------
	.section	.nv.constant0._Z15WatermarkKernelILi32ELi32ELi3EEvPKhS1_Ph,"a",@progbits
	.sectionflags	@""
	.align	4
.nv.constant0._Z15WatermarkKernelILi32ELi32ELi3EEvPKhS1_Ph:
	.zero		920


//--------------------- SYMBOLS --------------------------

	.type		.nv.reservedSmem.offset0,@object
	.size		.nv.reservedSmem.offset0,0x4
	.type		.nv.reservedSmem.cap,@object
	.size		.nv.reservedSmem.cap,0x4
